	.headerflags	@"EF_CUDA_TEXMODE_UNIFIED EF_CUDA_64BIT_ADDRESS EF_CUDA_ACCELERATORS EF_CUDA_SM90 EF_CUDA_VIRTUAL_SM(EF_CUDA_SM90)"
	.elftype	@"ET_EXEC"


//--------------------- .nv.info                  --------------------------
	.section	.nv.info,"",@"SHT_CUDA_INFO"
	.align	4


	//----- nvinfo : EIATTR_REGCOUNT
	.align		4
        /*0000*/ 	.byte	0x04, 0x2f
        /*0002*/ 	.short	(.L_3 - .L_2)
	.align		4
.L_2:
        /*0004*/ 	.word	index@(triton_poi_fused__native_batch_norm_legit_no_training_mul_sigmoid_21)
        /*0008*/ 	.word	0x00000020


	//----- nvinfo : EIATTR_MIN_STACK_SIZE
	.align		4
.L_3:
        /*000c*/ 	.byte	0x04, 0x12
        /*000e*/ 	.short	(.L_5 - .L_4)
	.align		4
.L_4:
        /*0010*/ 	.word	index@(triton_poi_fused__native_batch_norm_legit_no_training_mul_sigmoid_21)
        /*0014*/ 	.word	0x00000000


	//----- nvinfo : EIATTR_FRAME_SIZE
	.align		4
.L_5:
        /*0018*/ 	.byte	0x04, 0x11
        /*001a*/ 	.short	(.L_7 - .L_6)
	.align		4
.L_6:
        /*001c*/ 	.word	index@(triton_poi_fused__native_batch_norm_legit_no_training_mul_sigmoid_21)
        /*0020*/ 	.word	0x00000000


	//----- nvinfo : EIATTR_MIN_STACK_SIZE
	.align		4
.L_7:
        /*0024*/ 	.byte	0x04, 0x12
        /*0026*/ 	.short	(.L_9 - .L_8)
	.align		4
.L_8:
        /*0028*/ 	.word	index@(triton_poi_fused__native_batch_norm_legit_no_training_mul_sigmoid_21)
        /*002c*/ 	.word	0x00000000
.L_9:


//--------------------- .nv.info.triton_poi_fused__native_batch_norm_legit_no_training_mul_sigmoid_21 --------------------------
	.section	.nv.info.triton_poi_fused__native_batch_norm_legit_no_training_mul_sigmoid_21,"",@"SHT_CUDA_INFO"
	.sectionflags	@""
	.align	4


	//----- nvinfo : EIATTR_CUDA_API_VERSION
	.align		4
        /*0000*/ 	.byte	0x04, 0x37
        /*0002*/ 	.short	(.L_11 - .L_10)
.L_10:
        /*0004*/ 	.word	0x0000007c


	//----- nvinfo : EIATTR_KPARAM_INFO
	.align		4
.L_11:
        /*0008*/ 	.byte	0x04, 0x17
        /*000a*/ 	.short	(.L_13 - .L_12)
.L_12:
        /*000c*/ 	.word	0x00000000
        /*0010*/ 	.short	0x0006
        /*0012*/ 	.short	0x0030
        /*0014*/ 	.byte	0x00, 0xf0, 0x11, 0x00


	//----- nvinfo : EIATTR_KPARAM_INFO
	.align		4
.L_13:
        /*0018*/ 	.byte	0x04, 0x17
        /*001a*/ 	.short	(.L_15 - .L_14)
.L_14:
        /*001c*/ 	.word	0x00000000
        /*0020*/ 	.short	0x0005
        /*0022*/ 	.short	0x0028
        /*0024*/ 	.byte	0x00, 0xf4, 0x21, 0x00


	//----- nvinfo : EIATTR_KPARAM_INFO
	.align		4
.L_15:
        /*0028*/ 	.byte	0x04, 0x17
        /*002a*/ 	.short	(.L_17 - .L_16)
.L_16:
        /*002c*/ 	.word	0x00000000
        /*0030*/ 	.short	0x0004
        /*0032*/ 	.short	0x0020
        /*0034*/ 	.byte	0x00, 0xf4, 0x21, 0x00


	//----- nvinfo : EIATTR_KPARAM_INFO
	.align		4
.L_17:
        /*0038*/ 	.byte	0x04, 0x17
        /*003a*/ 	.short	(.L_19 - .L_18)
.L_18:
        /*003c*/ 	.word	0x00000000
        /*0040*/ 	.short	0x0003
        /*0042*/ 	.short	0x0018
        /*0044*/ 	.byte	0x00, 0xf4, 0x21, 0x00


	//----- nvinfo : EIATTR_KPARAM_INFO
	.align		4
.L_19:
        /*0048*/ 	.byte	0x04, 0x17
        /*004a*/ 	.short	(.L_21 - .L_20)
.L_20:
        /*004c*/ 	.word	0x00000000
        /*0050*/ 	.short	0x0002
        /*0052*/ 	.short	0x0010
        /*0054*/ 	.byte	0x00, 0xf4, 0x21, 0x00


	//----- nvinfo : EIATTR_KPARAM_INFO
	.align		4
.L_21:
        /*0058*/ 	.byte	0x04, 0x17
        /*005a*/ 	.short	(.L_23 - .L_22)
.L_22:
        /*005c*/ 	.word	0x00000000
        /*0060*/ 	.short	0x0001
        /*0062*/ 	.short	0x0008
        /*0064*/ 	.byte	0x00, 0xf4, 0x21, 0x00


	//----- nvinfo : EIATTR_KPARAM_INFO
	.align		4
.L_23:
        /*0068*/ 	.byte	0x04, 0x17
        /*006a*/ 	.short	(.L_25 - .L_24)
.L_24:
        /*006c*/ 	.word	0x00000000
        /*0070*/ 	.short	0x0000
        /*0072*/ 	.short	0x0000
        /*0074*/ 	.byte	0x00, 0xf4, 0x21, 0x00


	//----- nvinfo : EIATTR_SPARSE_MMA_MASK
	.align		4
.L_25:
        /*0078*/ 	.byte	0x03, 0x50
        /*007a*/ 	.short	0x0000


	//----- nvinfo : EIATTR_MAXREG_COUNT
	.align		4
        /*007c*/ 	.byte	0x03, 0x1b
        /*007e*/ 	.short	0x00ff


	//----- nvinfo : EIATTR_EXIT_INSTR_OFFSETS
	.align		4
        /*0080*/ 	.byte	0x04, 0x1c
        /*0082*/ 	.short	(.L_27 - .L_26)


	//   ....[0]....
.L_26:
        /*0084*/ 	.word	0x00000860


	//----- nvinfo : EIATTR_REQNTID
	.align		4
.L_27:
        /*0088*/ 	.byte	0x04, 0x10
        /*008a*/ 	.short	(.L_29 - .L_28)
.L_28:
        /*008c*/ 	.word	0x00000080
        /*0090*/ 	.word	0x00000001
        /*0094*/ 	.word	0x00000001


	//----- nvinfo : EIATTR_CBANK_PARAM_SIZE
	.align		4
.L_29:
        /*0098*/ 	.byte	0x03, 0x19
        /*009a*/ 	.short	0x0034


	//----- nvinfo : EIATTR_PARAM_CBANK
	.align		4
        /*009c*/ 	.byte	0x04, 0x0a
        /*009e*/ 	.short	(.L_31 - .L_30)
	.align		4
.L_30:
        /*00a0*/ 	.word	index@(.nv.constant0.triton_poi_fused__native_batch_norm_legit_no_training_mul_sigmoid_21)
        /*00a4*/ 	.short	0x0210
        /*00a6*/ 	.short	0x0034


	//----- nvinfo : EIATTR_SW_WAR
	.align		4
.L_31:
        /*00a8*/ 	.byte	0x04, 0x36
        /*00aa*/ 	.short	(.L_33 - .L_32)
.L_32:
        /*00ac*/ 	.word	0x00000008
.L_33:


//--------------------- .nv.callgraph             --------------------------
	.section	.nv.callgraph,"",@"SHT_CUDA_CALLGRAPH"
	.align	4
	.sectionentsize	8
	.align		4
        /*0000*/ 	.word	0x00000000
	.align		4
        /*0004*/ 	.word	0xffffffff
	.align		4
        /*0008*/ 	.word	0x00000000
	.align		4
        /*000c*/ 	.word	0xfffffffe
	.align		4
        /*0010*/ 	.word	0x00000000
	.align		4
        /*0014*/ 	.word	0xfffffffd
	.align		4
        /*0018*/ 	.word	0x00000000
	.align		4
        /*001c*/ 	.word	0xfffffffc


//--------------------- .nv.constant4             --------------------------
	.section	.nv.constant4,"a",@progbits
	.align	8
	.align		8
.nv.constant4:
        /*0000*/ 	.dword	_$_str
	.align		8
        /*0008*/ 	.dword	_$_str_$_2


//--------------------- .text.triton_poi_fused__native_batch_norm_legit_no_training_mul_sigmoid_21 --------------------------
	.section	.text.triton_poi_fused__native_batch_norm_legit_no_training_mul_sigmoid_21,"ax",@progbits
	.align	128
        .global         triton_poi_fused__native_batch_norm_legit_no_training_mul_sigmoid_21
        .type           triton_poi_fused__native_batch_norm_legit_no_training_mul_sigmoid_21,@function
        .size           triton_poi_fused__native_batch_norm_legit_no_training_mul_sigmoid_21,(.L_x_1 - triton_poi_fused__native_batch_norm_legit_no_training_mul_sigmoid_21)
        .other          triton_poi_fused__native_batch_norm_legit_no_training_mul_sigmoid_21,@"STO_CUDA_ENTRY STV_DEFAULT"
triton_poi_fused__native_batch_norm_legit_no_training_mul_sigmoid_21:
.text.triton_poi_fused__native_batch_norm_legit_no_training_mul_sigmoid_21:
[----:B------:R-:W-:Y:S01]  /*0000*/  LDC R1, c[0x0][0x28] ;  /* 0x00000a00ff017b82 */ /* 0x000fe20000000800 */
[----:B------:R-:W1:Y:S07]  /*0010*/  S2R R0, SR_TID.X ;  /* 0x0000000000007919 */ /* 0x000e6e0000002100 */
[----:B------:R-:W2:Y:S01]  /*0020*/  LDC.64 R4, c[0x0][0x228] ;  /* 0x00008a00ff047b82 */ /* 0x000ea20000000a00 */
[----:B------:R-:W-:Y:S01]  /*0030*/  ULDC.64 UR4, c[0x0][0x208] ;  /* 0x0000820000047ab9 */ /* 0x000fe20000000a00 */
[----:B------:R-:W3:Y:S06]  /*0040*/  S2R R3, SR_CTAID.X ;  /* 0x0000000000037919 */ /* 0x000eec0000002500 */
[----:B------:R-:W4:Y:S08]  /*0050*/  LDC.64 R8, c[0x0][0x218] ;  /* 0x00008600ff087b82 */ /* 0x000f300000000a00 */
[----:B------:R-:W5:Y:S08]  /*0060*/  LDC.64 R12, c[0x0][0x220] ;  /* 0x00008800ff0c7b82 */ /* 0x000f700000000a00 */
[----:B------:R-:W5:Y:S01]  /*0070*/  LDC.64 R20, c[0x0][0x230] ;  /* 0x00008c00ff147b82 */ /* 0x000f620000000a00 */
[----:B-1----:R-:W-:-:S07]  /*0080*/  SHF.L.U32 R0, R0, 0x2, RZ ;  /* 0x0000000200007819 */ /* 0x002fce00000006ff */
[----:B------:R-:W1:Y:S01]  /*0090*/  LDC.64 R16, c[0x0][0x238] ;  /* 0x00008e00ff107b82 */ /* 0x000e620000000a00 */
[----:B------:R-:W-:-:S04]  /*00a0*/  LOP3.LUT R0, R0, 0x1fc, RZ, 0xc0, !PT ;  /* 0x000001fc00007812 */ /* 0x000fc800078ec0ff */
[----:B---3--:R-:W-:-:S05]  /*00b0*/  LEA R0, R3, R0, 0x9 ;  /* 0x0000000003007211 */ /* 0x008fca00078e48ff */
[----:B------:R-:W-:-:S05]  /*00c0*/  IMAD.HI R2, R0, 0x66666667, RZ ;  /* 0x6666666700027827 */ /* 0x000fca00078e02ff */
[----:B------:R-:W-:-:S04]  /*00d0*/  SHF.R.U32.HI R3, RZ, 0x1f, R2 ;  /* 0x0000001fff037819 */ /* 0x000fc80000011602 */
[----:B------:R-:W-:-:S05]  /*00e0*/  LEA.HI.SX32 R3, R2, R3, 0x18 ;  /* 0x0000000302037211 */ /* 0x000fca00078fc2ff */
[----:B------:R-:W-:-:S04]  /*00f0*/  IMAD R2, R3, -0x280, R0 ;  /* 0xfffffd8003027824 */ /* 0x000fc800078e0200 */
[----:B--2---:R-:W-:-:S06]  /*0100*/  IMAD.WIDE R4, R2, 0x4, R4 ;  /* 0x0000000402047825 */ /* 0x004fcc00078e0204 */
[----:B------:R-:W2:Y:S01]  /*0110*/  LDG.E.EL.128 R4, desc[UR4][R4.64] ;  /* 0x0000000404047981 */ /* 0x000ea2000c2e1d00 */
[----:B----4-:R-:W-:-:S04]  /*0120*/  IMAD.WIDE R8, R0, 0x4, R8 ;  /* 0x0000000400087825 */ /* 0x010fc800078e0208 */
[C---:B-----5:R-:W-:Y:S02]  /*0130*/  IMAD.WIDE R12, R2.reuse, 0x4, R12 ;  /* 0x00000004020c7825 */ /* 0x060fe400078e020c */
[----:B------:R-:W3:Y:S04]  /*0140*/  LDG.E.128 R8, desc[UR4][R8.64] ;  /* 0x0000000408087981 */ /* 0x000ee8000c1e1d00 */
[----:B------:R-:W3:Y:S01]  /*0150*/  LDG.E.EL.128 R12, desc[UR4][R12.64] ;  /* 0x000000040c0c7981 */ /* 0x000ee2000c2e1d00 */
[----:B0-----:R-:W-:-:S04]  /*0160*/  IMAD.WIDE R20, R2, 0x4, R20 ;  /* 0x0000000402147825 */ /* 0x001fc800078e0214 */
[----:B-1----:R-:W-:Y:S02]  /*0170*/  IMAD.WIDE R16, R2, 0x4, R16 ;  /* 0x0000000402107825 */ /* 0x002fe400078e0210 */
[----:B------:R-:W4:Y:S04]  /*0180*/  LDG.E.EL.128 R20, desc[UR4][R20.64] ;  /* 0x0000000414147981 */ /* 0x000f28000c2e1d00 */
[----:B------:R-:W4:Y:S01]  /*0190*/  LDG.E.EL.128 R16, desc[UR4][R16.64] ;  /* 0x0000000410107981 */ /* 0x000f22000c2e1d00 */
[----:B------:R-:W-:Y:S01]  /*01a0*/  HFMA2.MMA R2, -RZ, RZ, 1.625, 0 ;  /* 0x3e800000ff027435 */ /* 0x000fe200000001ff */
[----:B--2---:R-:W-:Y:S01]  /*01b0*/  FADD R4, R4, 9.9999997473787516356e-06 ;  /* 0x3727c5ac04047421 */ /* 0x004fe20000000000 */
[----:B------:R-:W-:Y:S01]  /*01c0*/  FADD R5, R5, 9.9999997473787516356e-06 ;  /* 0x3727c5ac05057421 */ /* 0x000fe20000000000 */
[----:B------:R-:W-:Y:S01]  /*01d0*/  FADD R6, R6, 9.9999997473787516356e-06 ;  /* 0x3727c5ac06067421 */ /* 0x000fe20000000000 */
[----:B------:R-:W-:Y:S01]  /*01e0*/  FADD R7, R7, 9.9999997473787516356e-06 ;  /* 0x3727c5ac07077421 */ /* 0x000fe20000000000 */
[----:B------:R-:W0:Y:S01]  /*01f0*/  MUFU.SQRT R24, R4 ;  /* 0x0000000400187308 */ /* 0x000e220000002000 */
[----:B---3--:R-:W-:-:S07]  /*0200*/  FADD R8, R8, -R12 ;  /* 0x8000000c08087221 */ /* 0x008fce0000000000 */
[----:B------:R1:W2:Y:S01]  /*0210*/  MUFU.SQRT R25, R5 ;  /* 0x0000000500197308 */ /* 0x0002a20000002000 */
[----:B------:R-:W-:Y:S01]  /*0220*/  FADD R9, R9, -R13 ;  /* 0x8000000d09097221 */ /* 0x000fe20000000000 */
[----:B------:R-:W-:Y:S01]  /*0230*/  FADD R10, R10, -R14 ;  /* 0x8000000e0a0a7221 */ /* 0x000fe20000000000 */
[----:B------:R-:W-:Y:S01]  /*0240*/  FADD R11, R11, -R15 ;  /* 0x8000000f0b0b7221 */ /* 0x000fe20000000000 */
[----:B0-----:R-:W-:-:S04]  /*0250*/  FSETP.GT.AND P6, PT, R24, 8.50705917302346158658e+37, PT ;  /* 0x7e8000001800780b */ /* 0x001fc80003fc4000 */
[----:B------:R-:W0:Y:S01]  /*0260*/  MUFU.SQRT R3, R6 ;  /* 0x0000000600037308 */ /* 0x000e220000002000 */
[----:B------:R-:W-:Y:S02]  /*0270*/  FSETP.GEU.AND P5, PT, R24, 1.175494350822287508e-38, PT ;  /* 0x008000001800780b */ /* 0x000fe40003fae000 */
[----:B-1----:R-:W-:Y:S02]  /*0280*/  FSEL R5, R2, 1, P6 ;  /* 0x3f80000002057808 */ /* 0x002fe40003000000 */
[----:B--2---:R-:W-:-:S03]  /*0290*/  FSETP.GT.AND P4, PT, R25, 8.50705917302346158658e+37, PT ;  /* 0x7e8000001900780b */ /* 0x004fc60003f84000 */
[----:B------:R-:W1:Y:S01]  /*02a0*/  MUFU.SQRT R7, R7 ;  /* 0x0000000700077308 */ /* 0x000e620000002000 */
[----:B------:R-:W-:Y:S02]  /*02b0*/  FSETP.GEU.AND P2, PT, R25, 1.175494350822287508e-38, PT ;  /* 0x008000001900780b */ /* 0x000fe40003f4e000 */
[----:B------:R-:W-:Y:S01]  /*02c0*/  FSEL R29, R2, 1, P4 ;  /* 0x3f800000021d7808 */ /* 0x000fe20002000000 */
[----:B------:R-:W-:Y:S02]  /*02d0*/  @P6 FMUL R24, R24, 0.25 ;  /* 0x3e80000018186820 */ /* 0x000fe40000400000 */
[----:B------:R-:W-:Y:S01]  /*02e0*/  @!P5 FMUL R5, R5, 16777216 ;  /* 0x4b8000000505d820 */ /* 0x000fe20000400000 */
[C---:B0-----:R-:W-:Y:S01]  /*02f0*/  FSETP.GT.AND P3, PT, R3.reuse, 8.50705917302346158658e+37, PT ;  /* 0x7e8000000300780b */ /* 0x041fe20003f64000 */
[----:B------:R-:W-:Y:S01]  /*0300*/  @!P5 FMUL R24, R24, 16777216 ;  /* 0x4b8000001818d820 */ /* 0x000fe20000400000 */
[----:B------:R-:W-:Y:S02]  /*0310*/  FSETP.GEU.AND P0, PT, R3, 1.175494350822287508e-38, PT ;  /* 0x008000000300780b */ /* 0x000fe40003f0e000 */
[----:B------:R-:W-:Y:S01]  /*0320*/  FSEL R6, R2, 1, P3 ;  /* 0x3f80000002067808 */ /* 0x000fe20001800000 */
[----:B------:R-:W-:-:S02]  /*0330*/  @P4 FMUL R25, R25, 0.25 ;  /* 0x3e80000019194820 */ /* 0x000fc40000400000 */
[----:B------:R-:W0:Y:S01]  /*0340*/  MUFU.RCP R24, R24 ;  /* 0x0000001800187308 */ /* 0x000e220000001000 */
[----:B-1----:R-:W-:Y:S01]  /*0350*/  FSETP.GT.AND P1, PT, R7, 8.50705917302346158658e+37, PT ;  /* 0x7e8000000700780b */ /* 0x002fe20003f24000 */
[----:B------:R-:W-:Y:S01]  /*0360*/  @!P2 FMUL R25, R25, 16777216 ;  /* 0x4b8000001919a820 */ /* 0x000fe20000400000 */
[----:B------:R-:W-:Y:S01]  /*0370*/  FSETP.GEU.AND P6, PT, R7, 1.175494350822287508e-38, PT ;  /* 0x008000000700780b */ /* 0x000fe20003fce000 */
[----:B------:R-:W-:Y:S02]  /*0380*/  @!P2 FMUL R29, R29, 16777216 ;  /* 0x4b8000001d1da820 */ /* 0x000fe40000400000 */
[----:B------:R-:W-:Y:S02]  /*0390*/  @P3 FMUL R3, R3, 0.25 ;  /* 0x3e80000003033820 */ /* 0x000fe40000400000 */
[----:B------:R-:W1:Y:S01]  /*03a0*/  MUFU.RCP R4, R25 ;  /* 0x0000001900047308 */ /* 0x000e620000001000 */
[----:B------:R-:W-:Y:S01]  /*03b0*/  @!P0 FMUL R6, R6, 16777216 ;  /* 0x4b80000006068820 */ /* 0x000fe20000400000 */
[----:B------:R-:W-:-:S04]  /*03c0*/  @!P0 FMUL R3, R3, 16777216 ;  /* 0x4b80000003038820 */ /* 0x000fc80000400000 */
[----:B------:R-:W-:Y:S01]  /*03d0*/  @P1 FMUL R7, R7, 0.25 ;  /* 0x3e80000007071820 */ /* 0x000fe20000400000 */
[----:B0-----:R-:W-:Y:S01]  /*03e0*/  FMUL R27, R24, R5 ;  /* 0x00000005181b7220 */ /* 0x001fe20000400000 */
[----:B------:R-:W0:Y:S02]  /*03f0*/  MUFU.RCP R3, R3 ;  /* 0x0000000300037308 */ /* 0x000e240000001000 */
[----:B------:R-:W-:Y:S01]  /*0400*/  @!P6 FMUL R7, R7, 16777216 ;  /* 0x4b8000000707e820 */ /* 0x000fe20000400000 */
[----:B------:R-:W-:Y:S01]  /*0410*/  FMUL R27, R8, R27 ;  /* 0x0000001b081b7220 */ /* 0x000fe20000400000 */
[----:B------:R-:W-:Y:S01]  /*0420*/  FSEL R8, R2, 1, P1 ;  /* 0x3f80000002087808 */ /* 0x000fe20000800000 */
[----:B-1----:R-:W-:-:S03]  /*0430*/  FMUL R4, R4, R29 ;  /* 0x0000001d04047220 */ /* 0x002fc60000400000 */
[----:B------:R-:W1:Y:S01]  /*0440*/  MUFU.RCP R5, R7 ;  /* 0x0000000700057308 */ /* 0x000e620000001000 */
[----:B------:R-:W-:Y:S01]  /*0450*/  @!P6 FMUL R8, R8, 16777216 ;  /* 0x4b8000000808e820 */ /* 0x000fe20000400000 */
[----:B----4-:R-:W-:Y:S01]  /*0460*/  FFMA R16, R20, R27, R16 ;  /* 0x0000001b14107223 */ /* 0x010fe20000000010 */
[----:B------:R-:W-:Y:S01]  /*0470*/  FMUL R4, R9, R4 ;  /* 0x0000000409047220 */ /* 0x000fe20000400000 */
[----:B0-----:R-:W-:-:S03]  /*0480*/  FMUL R3, R3, R6 ;  /* 0x0000000603037220 */ /* 0x001fc60000400000 */
[----:B------:R-:W-:Y:S01]  /*0490*/  FFMA R17, R21, R4, R17 ;  /* 0x0000000415117223 */ /* 0x000fe20000000011 */
[----:B------:R-:W-:Y:S01]  /*04a0*/  FADD R6, RZ, -R16 ;  /* 0x80000010ff067221 */ /* 0x000fe20000000000 */
[----:B------:R-:W-:-:S03]  /*04b0*/  FMUL R3, R10, R3 ;  /* 0x000000030a037220 */ /* 0x000fc60000400000 */
[----:B------:R-:W-:Y:S01]  /*04c0*/  FMUL R6, R6, 1.4426950216293334961 ;  /* 0x3fb8aa3b06067820 */ /* 0x000fe20000400000 */
[----:B-1----:R-:W-:Y:S01]  /*04d0*/  FMUL R8, R5, R8 ;  /* 0x0000000805087220 */ /* 0x002fe20000400000 */
[----:B------:R-:W-:Y:S01]  /*04e0*/  FFMA R18, R22, R3, R18 ;  /* 0x0000000316127223 */ /* 0x000fe20000000012 */
[----:B------:R-:W-:Y:S02]  /*04f0*/  FADD R3, RZ, -R17 ;  /* 0x80000011ff037221 */ /* 0x000fe40000000000 */
[----:B------:R-:W-:Y:S01]  /*0500*/  FSETP.GEU.AND P0, PT, R6, -126, PT ;  /* 0xc2fc00000600780b */ /* 0x000fe20003f0e000 */
[----:B------:R-:W-:Y:S01]  /*0510*/  FMUL R8, R11, R8 ;  /* 0x000000080b087220 */ /* 0x000fe20000400000 */
[----:B------:R-:W-:Y:S01]  /*0520*/  FADD R4, RZ, -R18 ;  /* 0x80000012ff047221 */ /* 0x000fe20000000000 */
[----:B------:R-:W-:Y:S02]  /*0530*/  FMUL R5, R3, 1.4426950216293334961 ;  /* 0x3fb8aa3b03057820 */ /* 0x000fe40000400000 */
[----:B------:R-:W-:Y:S01]  /*0540*/  FFMA R19, R23, R8, R19 ;  /* 0x0000000817137223 */ /* 0x000fe20000000013 */
[----:B------:R-:W-:-:S02]  /*0550*/  FMUL R7, R4, 1.4426950216293334961 ;  /* 0x3fb8aa3b04077820 */ /* 0x000fc40000400000 */
[----:B------:R-:W-:Y:S01]  /*0560*/  FSETP.GEU.AND P1, PT, R5, -126, PT ;  /* 0xc2fc00000500780b */ /* 0x000fe20003f2e000 */
[----:B------:R-:W-:Y:S02]  /*0570*/  FADD R3, RZ, -R19 ;  /* 0x80000013ff037221 */ /* 0x000fe40000000000 */
[----:B------:R-:W-:Y:S02]  /*0580*/  FSETP.GEU.AND P2, PT, R7, -126, PT ;  /* 0xc2fc00000700780b */ /* 0x000fe40003f4e000 */
[----:B------:R-:W-:Y:S01]  /*0590*/  FMUL R9, R3, 1.4426950216293334961 ;  /* 0x3fb8aa3b03097820 */ /* 0x000fe20000400000 */
[----:B------:R-:W-:-:S04]  /*05a0*/  @!P0 FMUL R6, R6, 0.5 ;  /* 0x3f00000006068820 */ /* 0x000fc80000400000 */
[----:B------:R-:W-:Y:S01]  /*05b0*/  FSETP.GEU.AND P3, PT, R9, -126, PT ;  /* 0xc2fc00000900780b */ /* 0x000fe20003f6e000 */
[----:B------:R-:W0:Y:S02]  /*05c0*/  MUFU.EX2 R3, R6 ;  /* 0x0000000600037308 */ /* 0x000e240000000800 */
[----:B------:R-:W-:-:S03]  /*05d0*/  @!P1 FMUL R5, R5, 0.5 ;  /* 0x3f00000005059820 */ /* 0x000fc60000400000 */
[----:B------:R-:W-:-:S03]  /*05e0*/  @!P2 FMUL R7, R7, 0.5 ;  /* 0x3f0000000707a820 */ /* 0x000fc60000400000 */
[----:B------:R-:W1:Y:S04]  /*05f0*/  MUFU.EX2 R4, R5 ;  /* 0x0000000500047308 */ /* 0x000e680000000800 */
[----:B------:R-:W-:Y:S01]  /*0600*/  @!P3 FMUL R9, R9, 0.5 ;  /* 0x3f0000000909b820 */ /* 0x000fe20000400000 */
[----:B0-----:R-:W-:-:S03]  /*0610*/  @!P0 FMUL R3, R3, R3 ;  /* 0x0000000303038220 */ /* 0x001fc60000400000 */
[----:B------:R-:W0:Y:S01]  /*0620*/  MUFU.EX2 R8, R7 ;  /* 0x0000000700087308 */ /* 0x000e220000000800 */
[----:B------:R-:W-:Y:S01]  /*0630*/  FADD R3, R3, 1 ;  /* 0x3f80000003037421 */ /* 0x000fe20000000000 */
[----:B-1----:R-:W-:-:S06]  /*0640*/  @!P1 FMUL R4, R4, R4 ;  /* 0x0000000404049220 */ /* 0x002fcc0000400000 */
[----:B------:R-:W1:Y:S01]  /*0650*/  MUFU.EX2 R10, R9 ;  /* 0x00000009000a7308 */ /* 0x000e620000000800 */
[----:B------:R-:W-:Y:S01]  /*0660*/  FSETP.GT.AND P0, PT, R3, 8.50705917302346158658e+37, PT ;  /* 0x7e8000000300780b */ /* 0x000fe20003f04000 */
[----:B------:R-:W-:Y:S02]  /*0670*/  FADD R6, R4, 1 ;  /* 0x3f80000004067421 */ /* 0x000fe40000000000 */
[----:B------:R-:W2:Y:S01]  /*0680*/  LDC.64 R4, c[0x0][0x210] ;  /* 0x00008400ff047b82 */ /* 0x000ea20000000a00 */
[----:B------:R-:W-:Y:S01]  /*0690*/  FSEL R12, R2, 1, P0 ;  /* 0x3f800000020c7808 */ /* 0x000fe20000000000 */
[----:B0-----:R-:W-:Y:S01]  /*06a0*/  @!P2 FMUL R8, R8, R8 ;  /* 0x000000080808a220 */ /* 0x001fe20000400000 */
[----:B------:R-:W-:-:S03]  /*06b0*/  FSETP.GT.AND P1, PT, R6, 8.50705917302346158658e+37, PT ;  /* 0x7e8000000600780b */ /* 0x000fc60003f24000 */
[----:B------:R-:W-:Y:S01]  /*06c0*/  FADD R8, R8, 1 ;  /* 0x3f80000008087421 */ /* 0x000fe20000000000 */
[----:B------:R-:W-:-:S03]  /*06d0*/  FSEL R7, R2, 1, P1 ;  /* 0x3f80000002077808 */ /* 0x000fc60000800000 */
[----:B------:R-:W-:Y:S01]  /*06e0*/  @P0 FMUL R3, R3, 0.25 ;  /* 0x3e80000003030820 */ /* 0x000fe20000400000 */
[----:B-1----:R-:W-:Y:S01]  /*06f0*/  @!P3 FMUL R10, R10, R10 ;  /* 0x0000000a0a0ab220 */ /* 0x002fe20000400000 */
[----:B------:R-:W-:-:S03]  /*0700*/  FSETP.GT.AND P2, PT, R8, 8.50705917302346158658e+37, PT ;  /* 0x7e8000000800780b */ /* 0x000fc60003f44000 */
[----:B------:R-:W-:Y:S01]  /*0710*/  FADD R10, R10, 1 ;  /* 0x3f8000000a0a7421 */ /* 0x000fe20000000000 */
[----:B------:R-:W0:Y:S01]  /*0720*/  MUFU.RCP R3, R3 ;  /* 0x0000000300037308 */ /* 0x000e220000001000 */
[----:B------:R-:W-:Y:S01]  /*0730*/  @P1 FMUL R6, R6, 0.25 ;  /* 0x3e80000006061820 */ /* 0x000fe20000400000 */
[----:B------:R-:W-:Y:S02]  /*0740*/  FSEL R9, R2, 1, P2 ;  /* 0x3f80000002097808 */ /* 0x000fe40001000000 */
[----:B------:R-:W-:-:S04]  /*0750*/  FSETP.GT.AND P3, PT, R10, 8.50705917302346158658e+37, PT ;  /* 0x7e8000000a00780b */ /* 0x000fc80003f64000 */
[----:B------:R-:W1:Y:S01]  /*0760*/  MUFU.RCP R6, R6 ;  /* 0x0000000600067308 */ /* 0x000e620000001000 */
[----:B------:R-:W-:Y:S01]  /*0770*/  @P2 FMUL R8, R8, 0.25 ;  /* 0x3e80000008082820 */ /* 0x000fe20000400000 */
[----:B------:R-:W-:Y:S01]  /*0780*/  FSEL R11, R2, 1, P3 ;  /* 0x3f800000020b7808 */ /* 0x000fe20001800000 */
[----:B--2---:R-:W-:-:S04]  /*0790*/  IMAD.WIDE R4, R0, 0x4, R4 ;  /* 0x0000000400047825 */ /* 0x004fc800078e0204 */
[----:B0-----:R-:W-:Y:S01]  /*07a0*/  FMUL R3, R3, R12 ;  /* 0x0000000c03037220 */ /* 0x001fe20000400000 */
[----:B------:R-:W0:Y:S01]  /*07b0*/  MUFU.RCP R8, R8 ;  /* 0x0000000800087308 */ /* 0x000e220000001000 */
[----:B------:R-:W-:Y:S02]  /*07c0*/  @P3 FMUL R10, R10, 0.25 ;  /* 0x3e8000000a0a3820 */ /* 0x000fe40000400000 */
[----:B------:R-:W-:Y:S01]  /*07d0*/  FMUL R16, R16, R3 ;  /* 0x0000000310107220 */ /* 0x000fe20000400000 */
[----:B-1----:R-:W-:-:S04]  /*07e0*/  FMUL R6, R6, R7 ;  /* 0x0000000706067220 */ /* 0x002fc80000400000 */
[----:B------:R-:W1:Y:S01]  /*07f0*/  MUFU.RCP R10, R10 ;  /* 0x0000000a000a7308 */ /* 0x000e620000001000 */
[----:B------:R-:W-:Y:S01]  /*0800*/  FMUL R17, R17, R6 ;  /* 0x0000000611117220 */ /* 0x000fe20000400000 */
[----:B0-----:R-:W-:-:S04]  /*0810*/  FMUL R9, R8, R9 ;  /* 0x0000000908097220 */ /* 0x001fc80000400000 */
[----:B------:R-:W-:Y:S01]  /*0820*/  FMUL R18, R18, R9 ;  /* 0x0000000912127220 */ /* 0x000fe20000400000 */
[----:B-1----:R-:W-:-:S04]  /*0830*/  FMUL R2, R10, R11 ;  /* 0x0000000b0a027220 */ /* 0x002fc80000400000 */
[----:B------:R-:W-:-:S05]  /*0840*/  FMUL R19, R19, R2 ;  /* 0x0000000213137220 */ /* 0x000fca0000400000 */
[----:B------:R-:W-:Y:S01]  /*0850*/  STG.E.128 desc[UR4][R4.64], R16 ;  /* 0x0000001004007986 */ /* 0x000fe2000c101d04 */
[----:B------:R-:W-:Y:S05]  /*0860*/  EXIT ;  /* 0x000000000000794d */ /* 0x000fea0003800000 */
.L_x_0:
[----:B------:R-:W-:-:S00]  /*0870*/  BRA `(.L_x_0) ;  /* 0xfffffffc00fc7947 */ /* 0x000fc0000383ffff */
[----:B------:R-:W-:-:S00]  /*0880*/  NOP ;  /* 0x0000000000007918 */ /* 0x000fc00000000000 */
[----:B------:R-:W-:-:S00]  /*0890*/  NOP ;  /* 0x0000000000007918 */ /* 0x000fc00000000000 */
[----:B------:R-:W-:-:S00]  /*08a0*/  NOP ;  /* 0x0000000000007918 */ /* 0x000fc00000000000 */
[----:B------:R-:W-:-:S00]  /*08b0*/  NOP ;  /* 0x0000000000007918 */ /* 0x000fc00000000000 */
[----:B------:R-:W-:-:S00]  /*08c0*/  NOP ;  /* 0x0000000000007918 */ /* 0x000fc00000000000 */
[----:B------:R-:W-:-:S00]  /*08d0*/  NOP ;  /* 0x0000000000007918 */ /* 0x000fc00000000000 */
[----:B------:R-:W-:-:S00]  /*08e0*/  NOP ;  /* 0x0000000000007918 */ /* 0x000fc00000000000 */
[----:B------:R-:W-:-:S00]  /*08f0*/  NOP ;  /* 0x0000000000007918 */ /* 0x000fc00000000000 */
.L_x_1:


//--------------------- .nv.global.init           --------------------------
	.section	.nv.global.init,"aw",@progbits
.nv.global.init:
	.type		_$_str,@object
	.size		_$_str,(_$_str_$_2 - _$_str)
_$_str:
        /*0000*/ 	.byte	0x5f, 0x5f, 0x43, 0x55, 0x44, 0x41, 0x5f, 0x46, 0x54, 0x5a, 0x00
	.type		_$_str_$_2,@object
	.size		_$_str_$_2,(.L_1 - _$_str_$_2)
_$_str_$_2:
        /*000b*/ 	.byte	0x5f, 0x5f, 0x43, 0x55, 0x44, 0x41, 0x5f, 0x50, 0x52, 0x45, 0x43, 0x5f, 0x53, 0x51, 0x52, 0x54
        /*001b*/ 	.byte	0x00
.L_1:


//--------------------- .nv.constant0.triton_poi_fused__native_batch_norm_legit_no_training_mul_sigmoid_21 --------------------------
	.section	.nv.constant0.triton_poi_fused__native_batch_norm_legit_no_training_mul_sigmoid_21,"a",@progbits
	.sectionflags	@""
	.align	4
.nv.constant0.triton_poi_fused__native_batch_norm_legit_no_training_mul_sigmoid_21:
	.zero		580
